	.headerflags	@"EF_CUDA_TEXMODE_UNIFIED EF_CUDA_64BIT_ADDRESS EF_CUDA_ACCELERATORS EF_CUDA_SM90 EF_CUDA_VIRTUAL_SM(EF_CUDA_SM90)"
	.elftype	@"ET_EXEC"


//--------------------- .nv.info                  --------------------------
	.section	.nv.info,"",@"SHT_CUDA_INFO"
	.align	4


	//----- nvinfo : EIATTR_REGCOUNT
	.align		4
        /*0000*/ 	.byte	0x04, 0x2f
        /*0002*/ 	.short	(.L_1 - .L_0)
	.align		4
.L_0:
        /*0004*/ 	.word	index@(triton_poi_fused_add_12)
        /*0008*/ 	.word	0x0000000a


	//----- nvinfo : EIATTR_MIN_STACK_SIZE
	.align		4
.L_1:
        /*000c*/ 	.byte	0x04, 0x12
        /*000e*/ 	.short	(.L_3 - .L_2)
	.align		4
.L_2:
        /*0010*/ 	.word	index@(triton_poi_fused_add_12)
        /*0014*/ 	.word	0x00000000


	//----- nvinfo : EIATTR_FRAME_SIZE
	.align		4
.L_3:
        /*0018*/ 	.byte	0x04, 0x11
        /*001a*/ 	.short	(.L_5 - .L_4)
	.align		4
.L_4:
        /*001c*/ 	.word	index@(triton_poi_fused_add_12)
        /*0020*/ 	.word	0x00000000


	//----- nvinfo : EIATTR_MIN_STACK_SIZE
	.align		4
.L_5:
        /*0024*/ 	.byte	0x04, 0x12
        /*0026*/ 	.short	(.L_7 - .L_6)
	.align		4
.L_6:
        /*0028*/ 	.word	index@(triton_poi_fused_add_12)
        /*002c*/ 	.word	0x00000000
.L_7:


//--------------------- .nv.info.triton_poi_fused_add_12 --------------------------
	.section	.nv.info.triton_poi_fused_add_12,"",@"SHT_CUDA_INFO"
	.sectionflags	@""
	.align	4


	//----- nvinfo : EIATTR_CUDA_API_VERSION
	.align		4
        /*0000*/ 	.byte	0x04, 0x37
        /*0002*/ 	.short	(.L_9 - .L_8)
.L_8:
        /*0004*/ 	.word	0x0000007c


	//----- nvinfo : EIATTR_KPARAM_INFO
	.align		4
.L_9:
        /*0008*/ 	.byte	0x04, 0x17
        /*000a*/ 	.short	(.L_11 - .L_10)
.L_10:
        /*000c*/ 	.word	0x00000000
        /*0010*/ 	.short	0x0002
        /*0012*/ 	.short	0x0010
        /*0014*/ 	.byte	0x00, 0xf0, 0x11, 0x00


	//----- nvinfo : EIATTR_KPARAM_INFO
	.align		4
.L_11:
        /*0018*/ 	.byte	0x04, 0x17
        /*001a*/ 	.short	(.L_13 - .L_12)
.L_12:
        /*001c*/ 	.word	0x00000000
        /*0020*/ 	.short	0x0001
        /*0022*/ 	.short	0x0008
        /*0024*/ 	.byte	0x00, 0xf4, 0x21, 0x00


	//----- nvinfo : EIATTR_KPARAM_INFO
	.align		4
.L_13:
        /*0028*/ 	.byte	0x04, 0x17
        /*002a*/ 	.short	(.L_15 - .L_14)
.L_14:
        /*002c*/ 	.word	0x00000000
        /*0030*/ 	.short	0x0000
        /*0032*/ 	.short	0x0000
        /*0034*/ 	.byte	0x00, 0xf4, 0x21, 0x00


	//----- nvinfo : EIATTR_SPARSE_MMA_MASK
	.align		4
.L_15:
        /*0038*/ 	.byte	0x03, 0x50
        /*003a*/ 	.short	0x0000


	//----- nvinfo : EIATTR_MAXREG_COUNT
	.align		4
        /*003c*/ 	.byte	0x03, 0x1b
        /*003e*/ 	.short	0x00ff


	//----- nvinfo : EIATTR_EXIT_INSTR_OFFSETS
	.align		4
        /*0040*/ 	.byte	0x04, 0x1c
        /*0042*/ 	.short	(.L_17 - .L_16)


	//   ....[0]....
.L_16:
        /*0044*/ 	.word	0x000000e0


	//----- nvinfo : EIATTR_REQNTID
	.align		4
.L_17:
        /*0048*/ 	.byte	0x04, 0x10
        /*004a*/ 	.short	(.L_19 - .L_18)
.L_18:
        /*004c*/ 	.word	0x00000080
        /*0050*/ 	.word	0x00000001
        /*0054*/ 	.word	0x00000001


	//----- nvinfo : EIATTR_CBANK_PARAM_SIZE
	.align		4
.L_19:
        /*0058*/ 	.byte	0x03, 0x19
        /*005a*/ 	.short	0x0014


	//----- nvinfo : EIATTR_PARAM_CBANK
	.align		4
        /*005c*/ 	.byte	0x04, 0x0a
        /*005e*/ 	.short	(.L_21 - .L_20)
	.align		4
.L_20:
        /*0060*/ 	.word	index@(.nv.constant0.triton_poi_fused_add_12)
        /*0064*/ 	.short	0x0210
        /*0066*/ 	.short	0x0014


	//----- nvinfo : EIATTR_SW_WAR
	.align		4
.L_21:
        /*0068*/ 	.byte	0x04, 0x36
        /*006a*/ 	.short	(.L_23 - .L_22)
.L_22:
        /*006c*/ 	.word	0x00000008
.L_23:


//--------------------- .nv.callgraph             --------------------------
	.section	.nv.callgraph,"",@"SHT_CUDA_CALLGRAPH"
	.align	4
	.sectionentsize	8
	.align		4
        /*0000*/ 	.word	0x00000000
	.align		4
        /*0004*/ 	.word	0xffffffff
	.align		4
        /*0008*/ 	.word	0x00000000
	.align		4
        /*000c*/ 	.word	0xfffffffe
	.align		4
        /*0010*/ 	.word	0x00000000
	.align		4
        /*0014*/ 	.word	0xfffffffd
	.align		4
        /*0018*/ 	.word	0x00000000
	.align		4
        /*001c*/ 	.word	0xfffffffc


//--------------------- .text.triton_poi_fused_add_12 --------------------------
	.section	.text.triton_poi_fused_add_12,"ax",@progbits
	.align	128
        .global         triton_poi_fused_add_12
        .type           triton_poi_fused_add_12,@function
        .size           triton_poi_fused_add_12,(.L_x_1 - triton_poi_fused_add_12)
        .other          triton_poi_fused_add_12,@"STO_CUDA_ENTRY STV_DEFAULT"
triton_poi_fused_add_12:
.text.triton_poi_fused_add_12:
[----:B------:R-:W-:Y:S01]  /*0000*/  LDC R1, c[0x0][0x28] ;  /* 0x00000a00ff017b82 */ /* 0x000fe20000000800 */
[----:B------:R-:W1:Y:S07]  /*0010*/  S2R R0, SR_TID.X ;  /* 0x0000000000007919 */ /* 0x000e6e0000002100 */
[----:B------:R-:W2:Y:S01]  /*0020*/  LDC.64 R2, c[0x0][0x218] ;  /* 0x00008600ff027b82 */ /* 0x000ea20000000a00 */
[----:B------:R-:W-:Y:S01]  /*0030*/  ULDC.64 UR4, c[0x0][0x208] ;  /* 0x0000820000047ab9 */ /* 0x000fe20000000a00 */
[----:B------:R-:W3:Y:S06]  /*0040*/  S2R R7, SR_CTAID.X ;  /* 0x0000000000077919 */ /* 0x000eec0000002500 */
[----:B------:R-:W4:Y:S01]  /*0050*/  LDC.64 R4, c[0x0][0x210] ;  /* 0x00008400ff047b82 */ /* 0x000f220000000a00 */
[----:B-1----:R-:W-:-:S04]  /*0060*/  LOP3.LUT R0, R0, 0x7f, RZ, 0xc0, !PT ;  /* 0x0000007f00007812 */ /* 0x002fc800078ec0ff */
[----:B---3--:R-:W-:-:S05]  /*0070*/  LEA R7, R7, R0, 0x7 ;  /* 0x0000000007077211 */ /* 0x008fca00078e38ff */
[----:B--2---:R-:W-:-:S04]  /*0080*/  IMAD.WIDE R2, R7, 0x4, R2 ;  /* 0x0000000407027825 */ /* 0x004fc800078e0202 */
[----:B----4-:R-:W-:Y:S02]  /*0090*/  IMAD.WIDE R4, R7, 0x4, R4 ;  /* 0x0000000407047825 */ /* 0x010fe400078e0204 */
[----:B------:R-:W2:Y:S04]  /*00a0*/  LDG.E R2, desc[UR4][R2.64] ;  /* 0x0000000402027981 */ /* 0x000ea8000c1e1900 */
[----:B------:R-:W2:Y:S02]  /*00b0*/  LDG.E R7, desc[UR4][R4.64] ;  /* 0x0000000404077981 */ /* 0x000ea4000c1e1900 */
[----:B--2---:R-:W-:-:S05]  /*00c0*/  FADD R7, R2, R7 ;  /* 0x0000000702077221 */ /* 0x004fca0000000000 */
[----:B------:R-:W-:Y:S01]  /*00d0*/  STG.E desc[UR4][R4.64], R7 ;  /* 0x0000000704007986 */ /* 0x000fe2000c101904 */
[----:B------:R-:W-:Y:S05]  /*00e0*/  EXIT ;  /* 0x000000000000794d */ /* 0x000fea0003800000 */
.L_x_0:
[----:B------:R-:W-:-:S00]  /*00f0*/  BRA `(.L_x_0) ;  /* 0xfffffffc00fc7947 */ /* 0x000fc0000383ffff */
[----:B------:R-:W-:-:S00]  /*0100*/  NOP ;  /* 0x0000000000007918 */ /* 0x000fc00000000000 */
[----:B------:R-:W-:-:S00]  /*0110*/  NOP ;  /* 0x0000000000007918 */ /* 0x000fc00000000000 */
[----:B------:R-:W-:-:S00]  /*0120*/  NOP ;  /* 0x0000000000007918 */ /* 0x000fc00000000000 */
[----:B------:R-:W-:-:S00]  /*0130*/  NOP ;  /* 0x0000000000007918 */ /* 0x000fc00000000000 */
[----:B------:R-:W-:-:S00]  /*0140*/  NOP ;  /* 0x0000000000007918 */ /* 0x000fc00000000000 */
[----:B------:R-:W-:-:S00]  /*0150*/  NOP ;  /* 0x0000000000007918 */ /* 0x000fc00000000000 */
[----:B------:R-:W-:-:S00]  /*0160*/  NOP ;  /* 0x0000000000007918 */ /* 0x000fc00000000000 */
[----:B------:R-:W-:-:S00]  /*0170*/  NOP ;  /* 0x0000000000007918 */ /* 0x000fc00000000000 */
.L_x_1:


//--------------------- .nv.constant0.triton_poi_fused_add_12 --------------------------
	.section	.nv.constant0.triton_poi_fused_add_12,"a",@progbits
	.sectionflags	@""
	.align	4
.nv.constant0.triton_poi_fused_add_12:
	.zero		548
